	.headerflags	@"EF_CUDA_TEXMODE_UNIFIED EF_CUDA_64BIT_ADDRESS EF_CUDA_ACCELERATORS EF_CUDA_SM90 EF_CUDA_VIRTUAL_SM(EF_CUDA_SM90)"
	.elftype	@"ET_EXEC"


//--------------------- .nv.info                  --------------------------
	.section	.nv.info,"",@"SHT_CUDA_INFO"
	.align	4


	//----- nvinfo : EIATTR_REGCOUNT
	.align		4
        /*0000*/ 	.byte	0x04, 0x2f
        /*0002*/ 	.short	(.L_1 - .L_0)
	.align		4
.L_0:
        /*0004*/ 	.word	index@(triton_poi_fused_cat_23)
        /*0008*/ 	.word	0x0000001e


	//----- nvinfo : EIATTR_MIN_STACK_SIZE
	.align		4
.L_1:
        /*000c*/ 	.byte	0x04, 0x12
        /*000e*/ 	.short	(.L_3 - .L_2)
	.align		4
.L_2:
        /*0010*/ 	.word	index@(triton_poi_fused_cat_23)
        /*0014*/ 	.word	0x00000000


	//----- nvinfo : EIATTR_FRAME_SIZE
	.align		4
.L_3:
        /*0018*/ 	.byte	0x04, 0x11
        /*001a*/ 	.short	(.L_5 - .L_4)
	.align		4
.L_4:
        /*001c*/ 	.word	index@(triton_poi_fused_cat_23)
        /*0020*/ 	.word	0x00000000


	//----- nvinfo : EIATTR_MIN_STACK_SIZE
	.align		4
.L_5:
        /*0024*/ 	.byte	0x04, 0x12
        /*0026*/ 	.short	(.L_7 - .L_6)
	.align		4
.L_6:
        /*0028*/ 	.word	index@(triton_poi_fused_cat_23)
        /*002c*/ 	.word	0x00000000
.L_7:


//--------------------- .nv.info.triton_poi_fused_cat_23 --------------------------
	.section	.nv.info.triton_poi_fused_cat_23,"",@"SHT_CUDA_INFO"
	.sectionflags	@""
	.align	4


	//----- nvinfo : EIATTR_CUDA_API_VERSION
	.align		4
        /*0000*/ 	.byte	0x04, 0x37
        /*0002*/ 	.short	(.L_9 - .L_8)
.L_8:
        /*0004*/ 	.word	0x0000007c


	//----- nvinfo : EIATTR_KPARAM_INFO
	.align		4
.L_9:
        /*0008*/ 	.byte	0x04, 0x17
        /*000a*/ 	.short	(.L_11 - .L_10)
.L_10:
        /*000c*/ 	.word	0x00000000
        /*0010*/ 	.short	0x0009
        /*0012*/ 	.short	0x0048
        /*0014*/ 	.byte	0x00, 0xf0, 0x11, 0x00


	//----- nvinfo : EIATTR_KPARAM_INFO
	.align		4
.L_11:
        /*0018*/ 	.byte	0x04, 0x17
        /*001a*/ 	.short	(.L_13 - .L_12)
.L_12:
        /*001c*/ 	.word	0x00000000
        /*0020*/ 	.short	0x0008
        /*0022*/ 	.short	0x0040
        /*0024*/ 	.byte	0x00, 0xf4, 0x21, 0x00


	//----- nvinfo : EIATTR_KPARAM_INFO
	.align		4
.L_13:
        /*0028*/ 	.byte	0x04, 0x17
        /*002a*/ 	.short	(.L_15 - .L_14)
.L_14:
        /*002c*/ 	.word	0x00000000
        /*0030*/ 	.short	0x0007
        /*0032*/ 	.short	0x0038
        /*0034*/ 	.byte	0x00, 0xf4, 0x21, 0x00


	//----- nvinfo : EIATTR_KPARAM_INFO
	.align		4
.L_15:
        /*0038*/ 	.byte	0x04, 0x17
        /*003a*/ 	.short	(.L_17 - .L_16)
.L_16:
        /*003c*/ 	.word	0x00000000
        /*0040*/ 	.short	0x0006
        /*0042*/ 	.short	0x0030
        /*0044*/ 	.byte	0x00, 0xf4, 0x21, 0x00


	//----- nvinfo : EIATTR_KPARAM_INFO
	.align		4
.L_17:
        /*0048*/ 	.byte	0x04, 0x17
        /*004a*/ 	.short	(.L_19 - .L_18)
.L_18:
        /*004c*/ 	.word	0x00000000
        /*0050*/ 	.short	0x0005
        /*0052*/ 	.short	0x0028
        /*0054*/ 	.byte	0x00, 0xf4, 0x21, 0x00


	//----- nvinfo : EIATTR_KPARAM_INFO
	.align		4
.L_19:
        /*0058*/ 	.byte	0x04, 0x17
        /*005a*/ 	.short	(.L_21 - .L_20)
.L_20:
        /*005c*/ 	.word	0x00000000
        /*0060*/ 	.short	0x0004
        /*0062*/ 	.short	0x0020
        /*0064*/ 	.byte	0x00, 0xf4, 0x21, 0x00


	//----- nvinfo : EIATTR_KPARAM_INFO
	.align		4
.L_21:
        /*0068*/ 	.byte	0x04, 0x17
        /*006a*/ 	.short	(.L_23 - .L_22)
.L_22:
        /*006c*/ 	.word	0x00000000
        /*0070*/ 	.short	0x0003
        /*0072*/ 	.short	0x0018
        /*0074*/ 	.byte	0x00, 0xf4, 0x21, 0x00


	//----- nvinfo : EIATTR_KPARAM_INFO
	.align		4
.L_23:
        /*0078*/ 	.byte	0x04, 0x17
        /*007a*/ 	.short	(.L_25 - .L_24)
.L_24:
        /*007c*/ 	.word	0x00000000
        /*0080*/ 	.short	0x0002
        /*0082*/ 	.short	0x0010
        /*0084*/ 	.byte	0x00, 0xf4, 0x21, 0x00


	//----- nvinfo : EIATTR_KPARAM_INFO
	.align		4
.L_25:
        /*0088*/ 	.byte	0x04, 0x17
        /*008a*/ 	.short	(.L_27 - .L_26)
.L_26:
        /*008c*/ 	.word	0x00000000
        /*0090*/ 	.short	0x0001
        /*0092*/ 	.short	0x0008
        /*0094*/ 	.byte	0x00, 0xf4, 0x21, 0x00


	//----- nvinfo : EIATTR_KPARAM_INFO
	.align		4
.L_27:
        /*0098*/ 	.byte	0x04, 0x17
        /*009a*/ 	.short	(.L_29 - .L_28)
.L_28:
        /*009c*/ 	.word	0x00000000
        /*00a0*/ 	.short	0x0000
        /*00a2*/ 	.short	0x0000
        /*00a4*/ 	.byte	0x00, 0xf4, 0x21, 0x00


	//----- nvinfo : EIATTR_SPARSE_MMA_MASK
	.align		4
.L_29:
        /*00a8*/ 	.byte	0x03, 0x50
        /*00aa*/ 	.short	0x0000


	//----- nvinfo : EIATTR_MAXREG_COUNT
	.align		4
        /*00ac*/ 	.byte	0x03, 0x1b
        /*00ae*/ 	.short	0x00ff


	//----- nvinfo : EIATTR_EXIT_INSTR_OFFSETS
	.align		4
        /*00b0*/ 	.byte	0x04, 0x1c
        /*00b2*/ 	.short	(.L_31 - .L_30)


	//   ....[0]....
.L_30:
        /*00b4*/ 	.word	0x00000950


	//----- nvinfo : EIATTR_REQNTID
	.align		4
.L_31:
        /*00b8*/ 	.byte	0x04, 0x10
        /*00ba*/ 	.short	(.L_33 - .L_32)
.L_32:
        /*00bc*/ 	.word	0x00000080
        /*00c0*/ 	.word	0x00000001
        /*00c4*/ 	.word	0x00000001


	//----- nvinfo : EIATTR_CBANK_PARAM_SIZE
	.align		4
.L_33:
        /*00c8*/ 	.byte	0x03, 0x19
        /*00ca*/ 	.short	0x004c


	//----- nvinfo : EIATTR_PARAM_CBANK
	.align		4
        /*00cc*/ 	.byte	0x04, 0x0a
        /*00ce*/ 	.short	(.L_35 - .L_34)
	.align		4
.L_34:
        /*00d0*/ 	.word	index@(.nv.constant0.triton_poi_fused_cat_23)
        /*00d4*/ 	.short	0x0210
        /*00d6*/ 	.short	0x004c


	//----- nvinfo : EIATTR_SW_WAR
	.align		4
.L_35:
        /*00d8*/ 	.byte	0x04, 0x36
        /*00da*/ 	.short	(.L_37 - .L_36)
.L_36:
        /*00dc*/ 	.word	0x00000008
.L_37:


//--------------------- .nv.callgraph             --------------------------
	.section	.nv.callgraph,"",@"SHT_CUDA_CALLGRAPH"
	.align	4
	.sectionentsize	8
	.align		4
        /*0000*/ 	.word	0x00000000
	.align		4
        /*0004*/ 	.word	0xffffffff
	.align		4
        /*0008*/ 	.word	0x00000000
	.align		4
        /*000c*/ 	.word	0xfffffffe
	.align		4
        /*0010*/ 	.word	0x00000000
	.align		4
        /*0014*/ 	.word	0xfffffffd
	.align		4
        /*0018*/ 	.word	0x00000000
	.align		4
        /*001c*/ 	.word	0xfffffffc


//--------------------- .text.triton_poi_fused_cat_23 --------------------------
	.section	.text.triton_poi_fused_cat_23,"ax",@progbits
	.align	128
        .global         triton_poi_fused_cat_23
        .type           triton_poi_fused_cat_23,@function
        .size           triton_poi_fused_cat_23,(.L_x_1 - triton_poi_fused_cat_23)
        .other          triton_poi_fused_cat_23,@"STO_CUDA_ENTRY STV_DEFAULT"
triton_poi_fused_cat_23:
.text.triton_poi_fused_cat_23:
[----:B------:R-:W-:Y:S01]  /*0000*/  LDC R1, c[0x0][0x28] ;  /* 0x00000a00ff017b82 */ /* 0x000fe20000000800 */
[----:B------:R-:W1:Y:S07]  /*0010*/  S2R R0, SR_TID.X ;  /* 0x0000000000007919 */ /* 0x000e6e0000002100 */
[----:B------:R-:W2:Y:S01]  /*0020*/  LDC.64 R4, c[0x0][0x218] ;  /* 0x00008600ff047b82 */ /* 0x000ea20000000a00 */
[----:B------:R-:W-:Y:S01]  /*0030*/  CS2R R14, SRZ ;  /* 0x00000000000e7805 */ /* 0x000fe2000001ff00 */
[----:B------:R-:W-:Y:S01]  /*0040*/  ULDC.64 UR4, c[0x0][0x208] ;  /* 0x0000820000047ab9 */ /* 0x000fe20000000a00 */
[----:B------:R-:W3:Y:S05]  /*0050*/  S2R R3, SR_CTAID.X ;  /* 0x0000000000037919 */ /* 0x000eea0000002500 */
[----:B------:R-:W4:Y:S08]  /*0060*/  LDC.64 R8, c[0x0][0x220] ;  /* 0x00008800ff087b82 */ /* 0x000f300000000a00 */
[----:B------:R-:W5:Y:S01]  /*0070*/  LDC.64 R16, c[0x0][0x230] ;  /* 0x00008c00ff107b82 */ /* 0x000f620000000a00 */
[----:B------:R-:W-:Y:S01]  /*0080*/  CS2R R10, SRZ ;  /* 0x00000000000a7805 */ /* 0x000fe2000001ff00 */
[----:B------:R-:W-:Y:S01]  /*0090*/  ULDC.64 UR6, c[0x0][0x228] ;  /* 0x00008a0000067ab9 */ /* 0x000fe20000000a00 */
[----:B-1----:R-:W-:-:S05]  /*00a0*/  IMAD.SHL.U32 R0, R0, 0x2, RZ ;  /* 0x0000000200007824 */ /* 0x002fca00078e00ff */
[----:B------:R-:W-:-:S05]  /*00b0*/  LOP3.LUT R0, R0, 0xfe, RZ, 0xc0, !PT ;  /* 0x000000fe00007812 */ /* 0x000fca00078ec0ff */
[----:B---3--:R-:W-:-:S05]  /*00c0*/  IMAD R2, R3, 0x100, R0 ;  /* 0x0000010003027824 */ /* 0x008fca00078e0200 */
[----:B------:R-:W-:-:S04]  /*00d0*/  SHF.R.S32.HI R19, RZ, 0x1f, R2 ;  /* 0x0000001fff137819 */ /* 0x000fc80000011402 */
[CC--:B------:R-:W-:Y:S02]  /*00e0*/  LEA.HI R0, R19.reuse, R2.reuse, RZ, 0x6 ;  /* 0x0000000213007211 */ /* 0x0c0fe400078f30ff */
[----:B------:R-:W-:Y:S02]  /*00f0*/  LEA.HI R7, R19, R2, RZ, 0x3 ;  /* 0x0000000213077211 */ /* 0x000fe400078f18ff */
[----:B------:R-:W-:Y:S02]  /*0100*/  SHF.R.S32.HI R13, RZ, 0x6, R0 ;  /* 0x00000006ff0d7819 */ /* 0x000fe40000011400 */
[----:B------:R-:W-:Y:S02]  /*0110*/  SHF.R.S32.HI R12, RZ, 0x3, R7 ;  /* 0x00000003ff0c7819 */ /* 0x000fe40000011407 */
[----:B------:R-:W-:-:S04]  /*0120*/  LEA.HI R3, R13, R13, RZ, 0x5 ;  /* 0x0000000d0d037211 */ /* 0x000fc800078f28ff */
[----:B------:R-:W-:Y:S02]  /*0130*/  LOP3.LUT R6, R3, 0xffffffe0, RZ, 0xc0, !PT ;  /* 0xffffffe003067812 */ /* 0x000fe400078ec0ff */
[----:B------:R-:W-:-:S03]  /*0140*/  LEA.HI R3, R12, R12, RZ, 0x3 ;  /* 0x0000000c0c037211 */ /* 0x000fc600078f18ff */
[----:B------:R-:W-:Y:S01]  /*0150*/  IMAD.IADD R13, R13, 0x1, -R6 ;  /* 0x000000010d0d7824 */ /* 0x000fe200078e0a06 */
[----:B------:R-:W-:-:S04]  /*0160*/  LOP3.LUT R3, R3, 0xfffffff8, RZ, 0xc0, !PT ;  /* 0xfffffff803037812 */ /* 0x000fc800078ec0ff */
[----:B------:R-:W-:Y:S01]  /*0170*/  ISETP.GE.AND P0, PT, R13, 0x10, PT ;  /* 0x000000100d00780c */ /* 0x000fe20003f06270 */
[----:B------:R-:W-:Y:S01]  /*0180*/  IMAD.IADD R12, R12, 0x1, -R3 ;  /* 0x000000010c0c7824 */ /* 0x000fe200078e0a03 */
[----:B------:R-:W-:-:S03]  /*0190*/  LOP3.LUT R3, R7, 0xfffffff8, RZ, 0xc0, !PT ;  /* 0xfffffff807037812 */ /* 0x000fc600078ec0ff */
[----:B--2---:R-:W-:Y:S01]  /*01a0*/  IMAD.WIDE R20, R12, 0x8, R4 ;  /* 0x000000080c147825 */ /* 0x004fe200078e0204 */
[----:B------:R-:W-:-:S03]  /*01b0*/  CS2R R4, SRZ ;  /* 0x0000000000047805 */ /* 0x000fc6000001ff00 */
[----:B------:R-:W-:-:S04]  /*01c0*/  IMAD.IADD R3, R2, 0x1, -R3 ;  /* 0x0000000102037824 */ /* 0x000fc800078e0a03 */
[----:B------:R-:W2:Y:S01]  /*01d0*/  @!P0 LDG.E.EL.64 R14, desc[UR4][R20.64] ;  /* 0x00000004140e8981 */ /* 0x000ea2000c2e1b00 */
[----:B------:R-:W-:Y:S01]  /*01e0*/  CS2R R6, SRZ ;  /* 0x0000000000067805 */ /* 0x000fe2000001ff00 */
[----:B----4-:R-:W-:Y:S01]  /*01f0*/  IMAD.WIDE R22, R3, 0x8, R8 ;  /* 0x0000000803167825 */ /* 0x010fe200078e0208 */
[----:B------:R-:W-:-:S04]  /*0200*/  CS2R R8, SRZ ;  /* 0x0000000000087805 */ /* 0x000fc8000001ff00 */
[----:B------:R-:W3:Y:S01]  /*0210*/  @!P0 LDG.E.EL.128 R4, desc[UR4][R22.64] ;  /* 0x0000000416048981 */ /* 0x000ee2000c2e1d00 */
[----:B-----5:R-:W-:-:S05]  /*0220*/  IMAD.WIDE R16, R3, 0x8, R16 ;  /* 0x0000000803107825 */ /* 0x020fca00078e0210 */
[----:B------:R1:W4:Y:S01]  /*0230*/  @!P0 LDG.E.EL.128 R8, desc[UR4][R16.64] ;  /* 0x0000000410088981 */ /* 0x000322000c2e1d00 */
[----:B------:R-:W-:-:S04]  /*0240*/  LEA.HI R19, R19, R2, RZ, 0xb ;  /* 0x0000000213137211 */ /* 0x000fc800078f58ff */
[----:B------:R-:W-:Y:S02]  /*0250*/  LOP3.LUT R26, R19, 0xfffff800, RZ, 0xc0, !PT ;  /* 0xfffff800131a7812 */ /* 0x000fe400078ec0ff */
[----:B--2---:R-:W-:Y:S02]  /*0260*/  SEL R20, R15, RZ, !P0 ;  /* 0x000000ff0f147207 */ /* 0x004fe40004000000 */
[----:B------:R-:W-:Y:S02]  /*0270*/  SEL R18, R14, RZ, !P0 ;  /* 0x000000ff0e127207 */ /* 0x000fe40004000000 */
[----:B------:R-:W-:Y:S02]  /*0280*/  SHF.R.U32.HI R15, RZ, 0x1d, R20 ;  /* 0x0000001dff0f7819 */ /* 0x000fe40000011614 */
[----:B---3--:R-:W-:Y:S02]  /*0290*/  SEL R23, R5, RZ, !P0 ;  /* 0x000000ff05177207 */ /* 0x008fe40004000000 */
[----:B------:R-:W-:-:S02]  /*02a0*/  LOP3.LUT R15, R15, 0x4, RZ, 0xc0, !PT ;  /* 0x000000040f0f7812 */ /* 0x000fc400078ec0ff */
[----:B------:R-:W-:Y:S02]  /*02b0*/  SEL R5, R6, RZ, !P0 ;  /* 0x000000ff06057207 */ /* 0x000fe40004000000 */
[----:B------:R-:W-:Y:S02]  /*02c0*/  IADD3 R24, P1, R15, R18, RZ ;  /* 0x000000120f187210 */ /* 0x000fe40007f3e0ff */
[----:B------:R-:W-:Y:S02]  /*02d0*/  SEL R18, R7, RZ, !P0 ;  /* 0x000000ff07127207 */ /* 0x000fe40004000000 */
[----:B------:R-:W-:Y:S01]  /*02e0*/  SEL R14, R4, RZ, !P0 ;  /* 0x000000ff040e7207 */ /* 0x000fe20004000000 */
[----:B------:R-:W-:Y:S01]  /*02f0*/  IMAD.X R7, RZ, RZ, R20, P1 ;  /* 0x000000ffff077224 */ /* 0x000fe200008e0614 */
[----:B------:R-:W-:Y:S01]  /*0300*/  SHF.R.U32.HI R21, RZ, 0x1b, R23 ;  /* 0x0000001bff157819 */ /* 0x000fe20000011617 */
[----:B------:R-:W-:Y:S01]  /*0310*/  IMAD.SHL.U32 R6, R24, 0x10, RZ ;  /* 0x0000001018067824 */ /* 0x000fe200078e00ff */
[----:B-1----:R-:W-:-:S02]  /*0320*/  LEA R17, P1, R5, UR6, 0x2 ;  /* 0x0000000605117c11 */ /* 0x002fc4000f8210ff */
[----:B------:R-:W-:Y:S02]  /*0330*/  LEA R16, P2, R14, UR6, 0x2 ;  /* 0x000000060e107c11 */ /* 0x000fe4000f8410ff */
[----:B------:R-:W-:Y:S02]  /*0340*/  LOP3.LUT R21, R21, 0x10, RZ, 0xc0, !PT ;  /* 0x0000001015157812 */ /* 0x000fe400078ec0ff */
[--C-:B------:R-:W-:Y:S02]  /*0350*/  SHF.R.U32.HI R15, RZ, 0x1b, R18.reuse ;  /* 0x0000001bff0f7819 */ /* 0x100fe40000011612 */
[----:B------:R-:W-:Y:S02]  /*0360*/  LEA.HI.X R5, R5, UR7, R18, 0x2, P1 ;  /* 0x0000000705057c11 */ /* 0x000fe400088f1412 */
[----:B----4-:R-:W-:Y:S02]  /*0370*/  SEL R20, R9, RZ, !P0 ;  /* 0x000000ff09147207 */ /* 0x010fe40004000000 */
[----:B------:R-:W-:-:S02]  /*0380*/  SEL R18, R11, RZ, !P0 ;  /* 0x000000ff0b127207 */ /* 0x000fc40004000000 */
[----:B------:R-:W-:Y:S02]  /*0390*/  SHF.L.U64.HI R4, R24, 0x4, R7 ;  /* 0x0000000418047819 */ /* 0x000fe40000010207 */
[----:B------:R-:W-:Y:S02]  /*03a0*/  LEA.HI.X R7, R14, UR7, R23, 0x2, P2 ;  /* 0x000000070e077c11 */ /* 0x000fe400090f1417 */
[----:B------:R-:W-:Y:S02]  /*03b0*/  IADD3 R16, P4, P3, R6, R16, R21 ;  /* 0x0000001006107210 */ /* 0x000fe40007b9e015 */
[----:B------:R-:W-:Y:S02]  /*03c0*/  SEL R23, R8, RZ, !P0 ;  /* 0x000000ff08177207 */ /* 0x000fe40004000000 */
[----:B------:R-:W-:Y:S02]  /*03d0*/  SEL R21, R10, RZ, !P0 ;  /* 0x000000ff0a157207 */ /* 0x000fe40004000000 */
[----:B------:R-:W-:-:S02]  /*03e0*/  SHF.R.U32.HI R11, RZ, 0x1b, R20 ;  /* 0x0000001bff0b7819 */ /* 0x000fc40000011614 */
[----:B------:R-:W-:Y:S02]  /*03f0*/  SHF.R.U32.HI R9, RZ, 0x1b, R18 ;  /* 0x0000001bff097819 */ /* 0x000fe40000011612 */
[----:B------:R-:W-:Y:S02]  /*0400*/  LOP3.LUT R15, R15, 0x10, RZ, 0xc0, !PT ;  /* 0x000000100f0f7812 */ /* 0x000fe400078ec0ff */
[----:B------:R-:W-:Y:S02]  /*0410*/  LEA R10, P5, R23, UR6, 0x2 ;  /* 0x00000006170a7c11 */ /* 0x000fe4000f8a10ff */
[----:B------:R-:W-:Y:S02]  /*0420*/  LEA R8, P6, R21, UR6, 0x2 ;  /* 0x0000000615087c11 */ /* 0x000fe4000f8c10ff */
[----:B------:R-:W-:Y:S02]  /*0430*/  LOP3.LUT R11, R11, 0x10, RZ, 0xc0, !PT ;  /* 0x000000100b0b7812 */ /* 0x000fe400078ec0ff */
[----:B------:R-:W-:-:S02]  /*0440*/  LOP3.LUT R9, R9, 0x10, RZ, 0xc0, !PT ;  /* 0x0000001009097812 */ /* 0x000fc400078ec0ff */
[----:B------:R-:W-:Y:S02]  /*0450*/  IADD3 R14, P2, P1, R6, R17, R15 ;  /* 0x00000011060e7210 */ /* 0x000fe4000795e00f */
[----:B------:R-:W-:Y:S02]  /*0460*/  LEA.HI.X R23, R23, UR7, R20, 0x2, P5 ;  /* 0x0000000717177c11 */ /* 0x000fe4000a8f1414 */
[----:B------:R-:W-:Y:S01]  /*0470*/  LEA.HI.X R21, R21, UR7, R18, 0x2, P6 ;  /* 0x0000000715157c11 */ /* 0x000fe2000b0f1412 */
[----:B------:R-:W-:Y:S01]  /*0480*/  IMAD.MOV.U32 R18, RZ, RZ, RZ ;  /* 0x000000ffff127224 */ /* 0x000fe200078e00ff */
[----:B------:R-:W-:Y:S02]  /*0490*/  IADD3.X R17, R4, R7, RZ, P4, P3 ;  /* 0x0000000704117210 */ /* 0x000fe400027e64ff */
[----:B------:R-:W-:Y:S02]  /*04a0*/  CS2R R24, SRZ ;  /* 0x0000000000187805 */ /* 0x000fe4000001ff00 */
[C---:B------:R-:W-:Y:S01]  /*04b0*/  IADD3 R10, P5, P6, R6.reuse, R10, R11 ;  /* 0x0000000a060a7210 */ /* 0x040fe20007ebe00b */
[----:B------:R-:W-:Y:S01]  /*04c0*/  ULDC.64 UR6, c[0x0][0x248] ;  /* 0x0000920000067ab9 */ /* 0x000fe20000000a00 */
[----:B------:R-:W-:-:S02]  /*04d0*/  IADD3 R8, P3, P4, R6, R8, R9 ;  /* 0x0000000806087210 */ /* 0x000fc40007c7e009 */
[C---:B------:R-:W-:Y:S01]  /*04e0*/  IADD3.X R15, R4.reuse, R5, RZ, P2, P1 ;  /* 0x00000005040f7210 */ /* 0x040fe200017e24ff */
[----:B------:R-:W1:Y:S01]  /*04f0*/  LDC.64 R6, c[0x0][0x210] ;  /* 0x00008400ff067b82 */ /* 0x000e620000000a00 */
[C---:B------:R-:W-:Y:S02]  /*0500*/  IADD3.X R11, R4.reuse, R23, RZ, P5, P6 ;  /* 0x00000017040b7210 */ /* 0x040fe40002fec4ff */
[----:B------:R-:W-:Y:S01]  /*0510*/  IADD3.X R9, R4, R21, RZ, P3, P4 ;  /* 0x0000001504097210 */ /* 0x000fe20001fe84ff */
[----:B------:R-:W-:Y:S01]  /*0520*/  IMAD.SHL.U32 R21, R13, 0x10, RZ ;  /* 0x000000100d157824 */ /* 0x000fe200078e00ff */
[----:B------:R-:W-:-:S03]  /*0530*/  SHF.R.S32.HI R20, RZ, 0xb, R19 ;  /* 0x0000000bff147819 */ /* 0x000fc60000011413 */
[----:B------:R-:W2:Y:S01]  /*0540*/  LDC.64 R4, c[0x0][0x238] ;  /* 0x00008e00ff047b82 */ /* 0x000ea20000000a00 */
[----:B------:R-:W-:-:S04]  /*0550*/  IMAD.WIDE R16, R21, 0x4, R16 ;  /* 0x0000000415107825 */ /* 0x000fc800078e0210 */
[----:B------:R-:W-:-:S04]  /*0560*/  IMAD.WIDE R14, R21, 0x4, R14 ;  /* 0x00000004150e7825 */ /* 0x000fc800078e020e */
[----:B------:R-:W-:-:S04]  /*0570*/  IMAD.WIDE R10, R21, 0x4, R10 ;  /* 0x00000004150a7825 */ /* 0x000fc800078e020a */
[----:B------:R-:W-:-:S04]  /*0580*/  IMAD.WIDE R8, R21, 0x4, R8 ;  /* 0x0000000415087825 */ /* 0x000fc800078e0208 */
[----:B------:R-:W-:-:S04]  /*0590*/  IMAD.SHL.U32 R23, R20, 0x100, RZ ;  /* 0x0000010014177824 */ /* 0x000fc800078e00ff */
[----:B------:R-:W-:-:S04]  /*05a0*/  IMAD.WIDE R16, R23, 0x4, R16 ;  /* 0x0000000417107825 */ /* 0x000fc800078e0210 */
[C---:B------:R-:W-:Y:S01]  /*05b0*/  IMAD.WIDE R14, R23.reuse, 0x4, R14 ;  /* 0x00000004170e7825 */ /* 0x040fe200078e020e */
[----:B------:R3:W4:Y:S03]  /*05c0*/  @!P0 LDG.E.EL R18, desc[UR4][R16.64] ;  /* 0x0000000410128981 */ /* 0x000726000c2e1900 */
[----:B------:R-:W-:Y:S01]  /*05d0*/  IMAD.WIDE R10, R23, 0x4, R10 ;  /* 0x00000004170a7825 */ /* 0x000fe200078e020a */
[----:B------:R-:W-:Y:S01]  /*05e0*/  ISETP.GT.AND P1, PT, R13, 0xf, PT ;  /* 0x0000000f0d00780c */ /* 0x000fe20003f24270 */
[----:B------:R-:W5:Y:S02]  /*05f0*/  @!P0 LDG.E.EL R24, desc[UR4][R14.64] ;  /* 0x000000040e188981 */ /* 0x000f64000c2e1900 */
[----:B------:R-:W-:Y:S02]  /*0600*/  IMAD.WIDE R22, R23, 0x4, R8 ;  /* 0x0000000417167825 */ /* 0x000fe400078e0208 */
[----:B------:R-:W1:Y:S01]  /*0610*/  LDC.64 R8, c[0x0][0x240] ;  /* 0x00009000ff087b82 */ /* 0x000e620000000a00 */
[----:B------:R2:W5:Y:S01]  /*0620*/  @!P0 LDG.E.EL R25, desc[UR4][R10.64] ;  /* 0x000000040a198981 */ /* 0x000562000c2e1900 */
[----:B------:R-:W-:-:S02]  /*0630*/  IMAD.SHL.U32 R19, R20, 0x400, RZ ;  /* 0x0000040014137824 */ /* 0x000fc400078e00ff */
[----:B------:R-:W-:-:S03]  /*0640*/  IMAD.MOV.U32 R21, RZ, RZ, RZ ;  /* 0x000000ffff157224 */ /* 0x000fc600078e00ff */
[----:B---3--:R-:W-:Y:S01]  /*0650*/  IADD3 R17, R19, R2, -R26 ;  /* 0x0000000213117210 */ /* 0x008fe20007ffe81a */
[----:B--2---:R-:W-:Y:S01]  /*0660*/  IMAD.WIDE R26, R3, 0x4, R4 ;  /* 0x00000004031a7825 */ /* 0x004fe200078e0204 */
[----:B------:R-:W-:Y:S02]  /*0670*/  LOP3.LUT R3, R0, 0xffffffc0, RZ, 0xc0, !PT ;  /* 0xffffffc000037812 */ /* 0x000fe400078ec0ff */
[----:B------:R-:W-:Y:S01]  /*0680*/  CS2R R4, SRZ ;  /* 0x0000000000047805 */ /* 0x000fe2000001ff00 */
[----:B------:R-:W2:Y:S01]  /*0690*/  @!P0 LDG.E.EL R21, desc[UR4][R22.64] ;  /* 0x0000000416158981 */ /* 0x000ea2000c2e1900 */
[----:B------:R-:W-:Y:S02]  /*06a0*/  IMAD.SHL.U32 R13, R13, 0x40, RZ ;  /* 0x000000400d0d7824 */ /* 0x000fe400078e00ff */
[----:B------:R-:W-:Y:S01]  /*06b0*/  IMAD.IADD R0, R2, 0x1, -R3 ;  /* 0x0000000102007824 */ /* 0x000fe200078e0a03 */
[----:B------:R-:W-:Y:S01]  /*06c0*/  SHF.R.S32.HI R10, RZ, 0x1f, R19 ;  /* 0x0000001fff0a7819 */ /* 0x000fe20000011413 */
[----:B-1----:R-:W-:Y:S01]  /*06d0*/  IMAD.WIDE R16, R17, 0x4, R6 ;  /* 0x0000000411107825 */ /* 0x002fe200078e0206 */
[----:B------:R-:W-:-:S02]  /*06e0*/  CS2R R6, SRZ ;  /* 0x0000000000067805 */ /* 0x000fc4000001ff00 */
[----:B------:R-:W-:Y:S01]  /*06f0*/  SHF.R.S32.HI R3, RZ, 0x1f, R13 ;  /* 0x0000001fff037819 */ /* 0x000fe2000001140d */
[----:B------:R-:W3:Y:S01]  /*0700*/  @!P0 LDG.E.EL.64 R4, desc[UR4][R26.64] ;  /* 0x000000041a048981 */ /* 0x000ee2000c2e1b00 */
[----:B------:R-:W-:Y:S02]  /*0710*/  IADD3 R19, P2, P3, R13, R0, R19 ;  /* 0x000000000d137210 */ /* 0x000fe40007b5e013 */
[----:B------:R-:W-:Y:S01]  /*0720*/  SHF.R.S32.HI R11, RZ, 0x1f, R0 ;  /* 0x0000001fff0b7819 */ /* 0x000fe20000011400 */
[----:B------:R-:W-:Y:S01]  /*0730*/  IMAD.MOV.U32 R0, RZ, RZ, RZ ;  /* 0x000000ffff007224 */ /* 0x000fe200078e00ff */
[----:B------:R1:W3:Y:S02]  /*0740*/  @!P0 LDG.E.64 R6, desc[UR4][R16.64] ;  /* 0x0000000410068981 */ /* 0x0002e4000c1e1b00 */
[----:B------:R-:W-:Y:S01]  /*0750*/  IADD3.X R10, R3, R11, R10, P2, P3 ;  /* 0x0000000b030a7210 */ /* 0x000fe200017e640a */
[----:B------:R-:W-:Y:S02]  /*0760*/  IMAD.MOV.U32 R3, RZ, RZ, RZ ;  /* 0x000000ffff037224 */ /* 0x000fe400078e00ff */
[----:B0-----:R-:W-:Y:S01]  /*0770*/  IMAD.WIDE R12, R12, 0x4, R8 ;  /* 0x000000040c0c7825 */ /* 0x001fe200078e0208 */
[----:B------:R-:W-:-:S02]  /*0780*/  LEA R14, P2, R19, UR6, 0x2 ;  /* 0x00000006130e7c11 */ /* 0x000fc4000f8410ff */
[----:B------:R-:W-:Y:S02]  /*0790*/  CS2R R8, SRZ ;  /* 0x0000000000087805 */ /* 0x000fe4000001ff00 */
[----:B------:R-:W3:Y:S01]  /*07a0*/  @!P0 LDG.E.EL R0, desc[UR4][R12.64] ;  /* 0x000000040c008981 */ /* 0x000ee2000c2e1900 */
[----:B------:R-:W-:Y:S02]  /*07b0*/  LEA.HI.X R15, R19, UR7, R10, 0x2, P2 ;  /* 0x00000007130f7c11 */ /* 0x000fe400090f140a */
[----:B------:R-:W0:Y:S01]  /*07c0*/  LDC.64 R10, c[0x0][0x250] ;  /* 0x00009400ff0a7b82 */ /* 0x000e220000000a00 */
[----:B------:R0:W3:Y:S04]  /*07d0*/  @!P0 LDG.E.EL R3, desc[UR4][R12.64] ;  /* 0x000000040c038981 */ /* 0x0000e8000c2e1900 */
[----:B------:R-:W3:Y:S01]  /*07e0*/  @P1 LDG.E.64 R8, desc[UR4][R14.64+-0x1000] ;  /* 0xfff000040e081981 */ /* 0x000ee2000c1e1b00 */
[----:B0-----:R-:W-:Y:S01]  /*07f0*/  IMAD.WIDE R10, R2, 0x4, R10 ;  /* 0x00000004020a7825 */ /* 0x001fe200078e020a */
[----:B----4-:R-:W-:-:S02]  /*0800*/  SEL R19, R18, RZ, !P0 ;  /* 0x000000ff12137207 */ /* 0x010fc40004000000 */
[----:B-----5:R-:W-:Y:S02]  /*0810*/  SEL R24, R24, RZ, !P0 ;  /* 0x000000ff18187207 */ /* 0x020fe40004000000 */
[----:B-1----:R-:W-:-:S05]  /*0820*/  SEL R16, R25, RZ, !P0 ;  /* 0x000000ff19107207 */ /* 0x002fca0004000000 */
[----:B------:R-:W-:Y:S01]  /*0830*/  FADD R16, -R19, R16 ;  /* 0x0000001013107221 */ /* 0x000fe20000000100 */
[----:B--2---:R-:W-:-:S05]  /*0840*/  SEL R21, R21, RZ, !P0 ;  /* 0x000000ff15157207 */ /* 0x004fca0004000000 */
[----:B------:R-:W-:Y:S01]  /*0850*/  FADD R21, -R24, R21 ;  /* 0x0000001518157221 */ /* 0x000fe20000000100 */
[----:B---3--:R-:W-:Y:S02]  /*0860*/  SEL R4, R4, RZ, !P0 ;  /* 0x000000ff04047207 */ /* 0x008fe40004000000 */
[----:B------:R-:W-:Y:S02]  /*0870*/  SEL R5, R5, RZ, !P0 ;  /* 0x000000ff05057207 */ /* 0x000fe40004000000 */
[----:B------:R-:W-:Y:S01]  /*0880*/  SEL R13, R6, RZ, !P0 ;  /* 0x000000ff060d7207 */ /* 0x000fe20004000000 */
[----:B------:R-:W-:Y:S01]  /*0890*/  FFMA R4, R16, R4, R19 ;  /* 0x0000000410047223 */ /* 0x000fe20000000013 */
[----:B------:R-:W-:Y:S01]  /*08a0*/  SEL R6, R7, RZ, !P0 ;  /* 0x000000ff07067207 */ /* 0x000fe20004000000 */
[----:B------:R-:W-:Y:S02]  /*08b0*/  FFMA R5, R21, R5, R24 ;  /* 0x0000000515057223 */ /* 0x000fe40000000018 */
[----:B------:R-:W-:-:S02]  /*08c0*/  FADD R4, -R13, R4 ;  /* 0x000000040d047221 */ /* 0x000fc40000000100 */
[----:B------:R-:W-:Y:S01]  /*08d0*/  FADD R5, -R6, R5 ;  /* 0x0000000506057221 */ /* 0x000fe20000000100 */
[----:B------:R-:W-:Y:S02]  /*08e0*/  SEL R0, R0, RZ, !P0 ;  /* 0x000000ff00007207 */ /* 0x000fe40004000000 */
[----:B------:R-:W-:-:S03]  /*08f0*/  SEL R3, R3, RZ, !P0 ;  /* 0x000000ff03037207 */ /* 0x000fc60004000000 */
[----:B------:R-:W-:Y:S01]  /*0900*/  FFMA R4, R4, R0, R13 ;  /* 0x0000000004047223 */ /* 0x000fe2000000000d */
[----:B------:R-:W-:Y:S01]  /*0910*/  @P0 SEL R4, R8, RZ, P1 ;  /* 0x000000ff08040207 */ /* 0x000fe20000800000 */
[----:B------:R-:W-:Y:S01]  /*0920*/  FFMA R5, R5, R3, R6 ;  /* 0x0000000305057223 */ /* 0x000fe20000000006 */
[----:B------:R-:W-:-:S05]  /*0930*/  @P0 SEL R5, R9, RZ, P1 ;  /* 0x000000ff09050207 */ /* 0x000fca0000800000 */
[----:B------:R-:W-:Y:S01]  /*0940*/  STG.E.64 desc[UR4][R10.64], R4 ;  /* 0x000000040a007986 */ /* 0x000fe2000c101b04 */
[----:B------:R-:W-:Y:S05]  /*0950*/  EXIT ;  /* 0x000000000000794d */ /* 0x000fea0003800000 */
.L_x_0:
[----:B------:R-:W-:-:S00]  /*0960*/  BRA `(.L_x_0) ;  /* 0xfffffffc00fc7947 */ /* 0x000fc0000383ffff */
[----:B------:R-:W-:-:S00]  /*0970*/  NOP ;  /* 0x0000000000007918 */ /* 0x000fc00000000000 */
        /* <DEDUP_REMOVED lines=8> */
.L_x_1:


//--------------------- .nv.constant0.triton_poi_fused_cat_23 --------------------------
	.section	.nv.constant0.triton_poi_fused_cat_23,"a",@progbits
	.sectionflags	@""
	.align	4
.nv.constant0.triton_poi_fused_cat_23:
	.zero		604
